//
// Generated by NVIDIA NVVM Compiler
//
// Compiler Build ID: CL-36424714
// Cuda compilation tools, release 13.0, V13.0.88
// Based on NVVM 20.0.0
//

.version 9.0
.target sm_100
.address_size 64

	// .globl	_Z11method1_gpuPfS_i
.global .align 4 .b8 __cudart_i2opi_f[24] = {65, 144, 67, 60, 153, 149, 98, 219, 192, 221, 52, 245, 209, 87, 39, 252, 41, 21, 68, 78, 110, 131, 249, 162};

.visible .entry _Z11method1_gpuPfS_i(
	.param .u64 .ptr .align 1 _Z11method1_gpuPfS_i_param_0,
	.param .u64 .ptr .align 1 _Z11method1_gpuPfS_i_param_1,
	.param .u32 _Z11method1_gpuPfS_i_param_2
)
{
	.local .align 4 .b8 	__local_depot0[28];
	.reg .b64 	%SP;
	.reg .b64 	%SPL;
	.reg .pred 	%p<19>;
	.reg .b32 	%r<88>;
	.reg .b32 	%f<55>;
	.reg .b64 	%rd<51>;
	.reg .b64 	%fd<5>;

	mov.u64 	%SPL, __local_depot0;
	ld.param.u64 	%rd18, [_Z11method1_gpuPfS_i_param_0];
	ld.param.u64 	%rd19, [_Z11method1_gpuPfS_i_param_1];
	ld.param.u32 	%r30, [_Z11method1_gpuPfS_i_param_2];
	cvta.to.global.u64 	%rd1, %rd18;
	cvta.to.global.u64 	%rd2, %rd19;
	add.u64 	%rd3, %SPL, 0;
	mov.u32 	%r31, %ctaid.x;
	mov.u32 	%r32, %ntid.x;
	mov.u32 	%r33, %tid.x;
	mad.lo.s32 	%r1, %r31, %r32, %r33;
	shr.u32 	%r34, %r30, 31;
	add.s32 	%r35, %r30, %r34;
	shr.s32 	%r36, %r35, 1;
	setp.ge.s32 	%p1, %r1, %r36;
	@%p1 bra 	$L__BB0_10;
	mul.wide.s32 	%rd33, %r1, 4;
	add.s64 	%rd34, %rd2, %rd33;
	ld.global.f32 	%f1, [%rd34];
	mul.f32 	%f33, %f1, 0f3F22F983;
	cvt.rni.s32.f32 	%r83, %f33;
	cvt.rn.f32.s32 	%f34, %r83;
	fma.rn.f32 	%f35, %f34, 0fBFC90FDA, %f1;
	fma.rn.f32 	%f36, %f34, 0fB3A22168, %f35;
	fma.rn.f32 	%f53, %f34, 0fA7C234C5, %f36;
	abs.f32 	%f3, %f1;
	setp.ltu.f32 	%p11, %f3, 0f47CE4780;
	@%p11 bra 	$L__BB0_9;
	setp.neu.f32 	%p12, %f3, 0f7F800000;
	@%p12 bra 	$L__BB0_4;
	mov.f32 	%f39, 0f00000000;
	mul.rn.f32 	%f53, %f1, %f39;
	mov.b32 	%r83, 0;
	bra.uni 	$L__BB0_9;
$L__BB0_4:
	mov.b32 	%r3, %f1;
	shl.b32 	%r59, %r3, 8;
	or.b32  	%r4, %r59, -2147483648;
	mov.b64 	%rd47, 0;
	mov.b32 	%r80, 0;
	mov.u64 	%rd45, __cudart_i2opi_f;
	mov.u64 	%rd46, %rd3;
$L__BB0_5:
	.pragma "nounroll";
	ld.global.nc.u32 	%r60, [%rd45];
	mad.wide.u32 	%rd37, %r60, %r4, %rd47;
	shr.u64 	%rd47, %rd37, 32;
	st.local.u32 	[%rd46], %rd37;
	add.s32 	%r80, %r80, 1;
	add.s64 	%rd46, %rd46, 4;
	add.s64 	%rd45, %rd45, 4;
	setp.ne.s32 	%p13, %r80, 6;
	@%p13 bra 	$L__BB0_5;
	shr.u32 	%r61, %r3, 23;
	st.local.u32 	[%rd3+24], %rd47;
	and.b32  	%r7, %r61, 31;
	and.b32  	%r62, %r61, 224;
	add.s32 	%r63, %r62, -128;
	shr.u32 	%r64, %r63, 5;
	mul.wide.u32 	%rd38, %r64, 4;
	sub.s64 	%rd10, %rd3, %rd38;
	ld.local.u32 	%r81, [%rd10+24];
	ld.local.u32 	%r82, [%rd10+20];
	setp.eq.s32 	%p14, %r7, 0;
	@%p14 bra 	$L__BB0_8;
	shf.l.wrap.b32 	%r81, %r82, %r81, %r7;
	ld.local.u32 	%r65, [%rd10+16];
	shf.l.wrap.b32 	%r82, %r65, %r82, %r7;
$L__BB0_8:
	shr.u32 	%r66, %r81, 30;
	shf.l.wrap.b32 	%r67, %r82, %r81, 2;
	shl.b32 	%r68, %r82, 2;
	shr.u32 	%r69, %r67, 31;
	add.s32 	%r70, %r69, %r66;
	neg.s32 	%r71, %r70;
	setp.lt.s32 	%p15, %r3, 0;
	selp.b32 	%r83, %r71, %r70, %p15;
	xor.b32  	%r72, %r67, %r3;
	shr.s32 	%r73, %r67, 31;
	xor.b32  	%r74, %r73, %r67;
	xor.b32  	%r75, %r73, %r68;
	cvt.u64.u32 	%rd39, %r74;
	shl.b64 	%rd40, %rd39, 32;
	cvt.u64.u32 	%rd41, %r75;
	or.b64  	%rd42, %rd40, %rd41;
	cvt.rn.f64.s64 	%fd3, %rd42;
	mul.f64 	%fd4, %fd3, 0d3BF921FB54442D19;
	cvt.rn.f32.f64 	%f37, %fd4;
	neg.f32 	%f38, %f37;
	setp.lt.s32 	%p16, %r72, 0;
	selp.f32 	%f53, %f38, %f37, %p16;
$L__BB0_9:
	add.s32 	%r77, %r83, 1;
	mul.rn.f32 	%f40, %f53, %f53;
	and.b32  	%r78, %r83, 1;
	setp.eq.b32 	%p17, %r78, 1;
	selp.f32 	%f41, %f53, 0f3F800000, %p17;
	fma.rn.f32 	%f42, %f40, %f41, 0f00000000;
	fma.rn.f32 	%f43, %f40, 0f37CBAC00, 0fBAB607ED;
	selp.f32 	%f44, 0fB94D4153, %f43, %p17;
	selp.f32 	%f45, 0f3C0885E4, 0f3D2AAABB, %p17;
	fma.rn.f32 	%f46, %f44, %f40, %f45;
	selp.f32 	%f47, 0fBE2AAAA8, 0fBEFFFFFF, %p17;
	fma.rn.f32 	%f48, %f46, %f40, %f47;
	fma.rn.f32 	%f49, %f48, %f42, %f41;
	and.b32  	%r79, %r77, 2;
	setp.eq.s32 	%p18, %r79, 0;
	mov.f32 	%f50, 0f00000000;
	sub.f32 	%f51, %f50, %f49;
	selp.f32 	%f52, %f49, %f51, %p18;
	add.s64 	%rd44, %rd1, %rd33;
	st.global.f32 	[%rd44], %f52;
	bra.uni 	$L__BB0_20;
$L__BB0_10:
	setp.ge.s32 	%p2, %r1, %r30;
	@%p2 bra 	$L__BB0_20;
	mul.wide.s32 	%rd21, %r1, 4;
	add.s64 	%rd22, %rd2, %rd21;
	ld.global.f32 	%f7, [%rd22];
	mul.f32 	%f13, %f7, 0f3F22F983;
	cvt.rni.s32.f32 	%r87, %f13;
	cvt.rn.f32.s32 	%f14, %r87;
	fma.rn.f32 	%f15, %f14, 0fBFC90FDA, %f7;
	fma.rn.f32 	%f16, %f14, 0fB3A22168, %f15;
	fma.rn.f32 	%f54, %f14, 0fA7C234C5, %f16;
	abs.f32 	%f9, %f7;
	setp.ltu.f32 	%p3, %f9, 0f47CE4780;
	@%p3 bra 	$L__BB0_19;
	setp.neu.f32 	%p4, %f9, 0f7F800000;
	@%p4 bra 	$L__BB0_14;
	mov.f32 	%f19, 0f00000000;
	mul.rn.f32 	%f54, %f7, %f19;
	mov.b32 	%r87, 0;
	bra.uni 	$L__BB0_19;
$L__BB0_14:
	mov.b32 	%r17, %f7;
	shl.b32 	%r38, %r17, 8;
	or.b32  	%r18, %r38, -2147483648;
	mov.b64 	%rd50, 0;
	mov.b32 	%r84, 0;
	mov.u64 	%rd48, __cudart_i2opi_f;
	mov.u64 	%rd49, %rd3;
$L__BB0_15:
	.pragma "nounroll";
	ld.global.nc.u32 	%r39, [%rd48];
	mad.wide.u32 	%rd25, %r39, %r18, %rd50;
	shr.u64 	%rd50, %rd25, 32;
	st.local.u32 	[%rd49], %rd25;
	add.s32 	%r84, %r84, 1;
	add.s64 	%rd49, %rd49, 4;
	add.s64 	%rd48, %rd48, 4;
	setp.ne.s32 	%p5, %r84, 6;
	@%p5 bra 	$L__BB0_15;
	shr.u32 	%r40, %r17, 23;
	st.local.u32 	[%rd3+24], %rd50;
	and.b32  	%r21, %r40, 31;
	and.b32  	%r41, %r40, 224;
	add.s32 	%r42, %r41, -128;
	shr.u32 	%r43, %r42, 5;
	mul.wide.u32 	%rd26, %r43, 4;
	sub.s64 	%rd17, %rd3, %rd26;
	ld.local.u32 	%r85, [%rd17+24];
	ld.local.u32 	%r86, [%rd17+20];
	setp.eq.s32 	%p6, %r21, 0;
	@%p6 bra 	$L__BB0_18;
	shf.l.wrap.b32 	%r85, %r86, %r85, %r21;
	ld.local.u32 	%r44, [%rd17+16];
	shf.l.wrap.b32 	%r86, %r44, %r86, %r21;
$L__BB0_18:
	shr.u32 	%r45, %r85, 30;
	shf.l.wrap.b32 	%r46, %r86, %r85, 2;
	shl.b32 	%r47, %r86, 2;
	shr.u32 	%r48, %r46, 31;
	add.s32 	%r49, %r48, %r45;
	neg.s32 	%r50, %r49;
	setp.lt.s32 	%p7, %r17, 0;
	selp.b32 	%r87, %r50, %r49, %p7;
	xor.b32  	%r51, %r46, %r17;
	shr.s32 	%r52, %r46, 31;
	xor.b32  	%r53, %r52, %r46;
	xor.b32  	%r54, %r52, %r47;
	cvt.u64.u32 	%rd27, %r53;
	shl.b64 	%rd28, %rd27, 32;
	cvt.u64.u32 	%rd29, %r54;
	or.b64  	%rd30, %rd28, %rd29;
	cvt.rn.f64.s64 	%fd1, %rd30;
	mul.f64 	%fd2, %fd1, 0d3BF921FB54442D19;
	cvt.rn.f32.f64 	%f17, %fd2;
	neg.f32 	%f18, %f17;
	setp.lt.s32 	%p8, %r51, 0;
	selp.f32 	%f54, %f18, %f17, %p8;
$L__BB0_19:
	mul.rn.f32 	%f20, %f54, %f54;
	and.b32  	%r56, %r87, 1;
	setp.eq.b32 	%p9, %r56, 1;
	selp.f32 	%f21, 0f3F800000, %f54, %p9;
	fma.rn.f32 	%f22, %f20, %f21, 0f00000000;
	fma.rn.f32 	%f23, %f20, 0f37CBAC00, 0fBAB607ED;
	selp.f32 	%f24, %f23, 0fB94D4153, %p9;
	selp.f32 	%f25, 0f3D2AAABB, 0f3C0885E4, %p9;
	fma.rn.f32 	%f26, %f24, %f20, %f25;
	selp.f32 	%f27, 0fBEFFFFFF, 0fBE2AAAA8, %p9;
	fma.rn.f32 	%f28, %f26, %f20, %f27;
	fma.rn.f32 	%f29, %f28, %f22, %f21;
	and.b32  	%r57, %r87, 2;
	setp.eq.s32 	%p10, %r57, 0;
	mov.f32 	%f30, 0f00000000;
	sub.f32 	%f31, %f30, %f29;
	selp.f32 	%f32, %f29, %f31, %p10;
	add.s64 	%rd32, %rd1, %rd21;
	st.global.f32 	[%rd32], %f32;
$L__BB0_20:
	ret;

}
	// .globl	_Z11method2_gpuPfS_i
.visible .entry _Z11method2_gpuPfS_i(
	.param .u64 .ptr .align 1 _Z11method2_gpuPfS_i_param_0,
	.param .u64 .ptr .align 1 _Z11method2_gpuPfS_i_param_1,
	.param .u32 _Z11method2_gpuPfS_i_param_2
)
{
	.local .align 4 .b8 	__local_depot1[28];
	.reg .b64 	%SP;
	.reg .b64 	%SPL;
	.reg .pred 	%p<19>;
	.reg .b32 	%r<86>;
	.reg .b32 	%f<55>;
	.reg .b64 	%rd<51>;
	.reg .b64 	%fd<5>;

	mov.u64 	%SPL, __local_depot1;
	ld.param.u64 	%rd18, [_Z11method2_gpuPfS_i_param_0];
	ld.param.u64 	%rd19, [_Z11method2_gpuPfS_i_param_1];
	ld.param.u32 	%r30, [_Z11method2_gpuPfS_i_param_2];
	cvta.to.global.u64 	%rd1, %rd18;
	cvta.to.global.u64 	%rd2, %rd19;
	add.u64 	%rd3, %SPL, 0;
	mov.u32 	%r31, %ctaid.x;
	mov.u32 	%r32, %ntid.x;
	mov.u32 	%r33, %tid.x;
	mad.lo.s32 	%r1, %r31, %r32, %r33;
	setp.ge.s32 	%p1, %r1, %r30;
	@%p1 bra 	$L__BB1_20;
	and.b32  	%r34, %r1, 1;
	setp.eq.b32 	%p2, %r34, 1;
	@%p2 bra 	$L__BB1_11;
	mul.wide.s32 	%rd33, %r1, 4;
	add.s64 	%rd34, %rd2, %rd33;
	ld.global.f32 	%f1, [%rd34];
	mul.f32 	%f33, %f1, 0f3F22F983;
	cvt.rni.s32.f32 	%r81, %f33;
	cvt.rn.f32.s32 	%f34, %r81;
	fma.rn.f32 	%f35, %f34, 0fBFC90FDA, %f1;
	fma.rn.f32 	%f36, %f34, 0fB3A22168, %f35;
	fma.rn.f32 	%f53, %f34, 0fA7C234C5, %f36;
	abs.f32 	%f3, %f1;
	setp.ltu.f32 	%p11, %f3, 0f47CE4780;
	@%p11 bra 	$L__BB1_10;
	setp.neu.f32 	%p12, %f3, 0f7F800000;
	@%p12 bra 	$L__BB1_5;
	mov.f32 	%f39, 0f00000000;
	mul.rn.f32 	%f53, %f1, %f39;
	mov.b32 	%r81, 0;
	bra.uni 	$L__BB1_10;
$L__BB1_5:
	mov.b32 	%r3, %f1;
	shl.b32 	%r57, %r3, 8;
	or.b32  	%r4, %r57, -2147483648;
	mov.b64 	%rd47, 0;
	mov.b32 	%r78, 0;
	mov.u64 	%rd45, __cudart_i2opi_f;
	mov.u64 	%rd46, %rd3;
$L__BB1_6:
	.pragma "nounroll";
	ld.global.nc.u32 	%r58, [%rd45];
	mad.wide.u32 	%rd37, %r58, %r4, %rd47;
	shr.u64 	%rd47, %rd37, 32;
	st.local.u32 	[%rd46], %rd37;
	add.s32 	%r78, %r78, 1;
	add.s64 	%rd46, %rd46, 4;
	add.s64 	%rd45, %rd45, 4;
	setp.ne.s32 	%p13, %r78, 6;
	@%p13 bra 	$L__BB1_6;
	shr.u32 	%r59, %r3, 23;
	st.local.u32 	[%rd3+24], %rd47;
	and.b32  	%r7, %r59, 31;
	and.b32  	%r60, %r59, 224;
	add.s32 	%r61, %r60, -128;
	shr.u32 	%r62, %r61, 5;
	mul.wide.u32 	%rd38, %r62, 4;
	sub.s64 	%rd10, %rd3, %rd38;
	ld.local.u32 	%r79, [%rd10+24];
	ld.local.u32 	%r80, [%rd10+20];
	setp.eq.s32 	%p14, %r7, 0;
	@%p14 bra 	$L__BB1_9;
	shf.l.wrap.b32 	%r79, %r80, %r79, %r7;
	ld.local.u32 	%r63, [%rd10+16];
	shf.l.wrap.b32 	%r80, %r63, %r80, %r7;
$L__BB1_9:
	shr.u32 	%r64, %r79, 30;
	shf.l.wrap.b32 	%r65, %r80, %r79, 2;
	shl.b32 	%r66, %r80, 2;
	shr.u32 	%r67, %r65, 31;
	add.s32 	%r68, %r67, %r64;
	neg.s32 	%r69, %r68;
	setp.lt.s32 	%p15, %r3, 0;
	selp.b32 	%r81, %r69, %r68, %p15;
	xor.b32  	%r70, %r65, %r3;
	shr.s32 	%r71, %r65, 31;
	xor.b32  	%r72, %r71, %r65;
	xor.b32  	%r73, %r71, %r66;
	cvt.u64.u32 	%rd39, %r72;
	shl.b64 	%rd40, %rd39, 32;
	cvt.u64.u32 	%rd41, %r73;
	or.b64  	%rd42, %rd40, %rd41;
	cvt.rn.f64.s64 	%fd3, %rd42;
	mul.f64 	%fd4, %fd3, 0d3BF921FB54442D19;
	cvt.rn.f32.f64 	%f37, %fd4;
	neg.f32 	%f38, %f37;
	setp.lt.s32 	%p16, %r70, 0;
	selp.f32 	%f53, %f38, %f37, %p16;
$L__BB1_10:
	add.s32 	%r75, %r81, 1;
	mul.rn.f32 	%f40, %f53, %f53;
	and.b32  	%r76, %r81, 1;
	setp.eq.b32 	%p17, %r76, 1;
	selp.f32 	%f41, %f53, 0f3F800000, %p17;
	fma.rn.f32 	%f42, %f40, %f41, 0f00000000;
	fma.rn.f32 	%f43, %f40, 0f37CBAC00, 0fBAB607ED;
	selp.f32 	%f44, 0fB94D4153, %f43, %p17;
	selp.f32 	%f45, 0f3C0885E4, 0f3D2AAABB, %p17;
	fma.rn.f32 	%f46, %f44, %f40, %f45;
	selp.f32 	%f47, 0fBE2AAAA8, 0fBEFFFFFF, %p17;
	fma.rn.f32 	%f48, %f46, %f40, %f47;
	fma.rn.f32 	%f49, %f48, %f42, %f41;
	and.b32  	%r77, %r75, 2;
	setp.eq.s32 	%p18, %r77, 0;
	mov.f32 	%f50, 0f00000000;
	sub.f32 	%f51, %f50, %f49;
	selp.f32 	%f52, %f49, %f51, %p18;
	add.s64 	%rd44, %rd1, %rd33;
	st.global.f32 	[%rd44], %f52;
	bra.uni 	$L__BB1_20;
$L__BB1_11:
	mul.wide.s32 	%rd21, %r1, 4;
	add.s64 	%rd22, %rd2, %rd21;
	ld.global.f32 	%f7, [%rd22];
	mul.f32 	%f13, %f7, 0f3F22F983;
	cvt.rni.s32.f32 	%r85, %f13;
	cvt.rn.f32.s32 	%f14, %r85;
	fma.rn.f32 	%f15, %f14, 0fBFC90FDA, %f7;
	fma.rn.f32 	%f16, %f14, 0fB3A22168, %f15;
	fma.rn.f32 	%f54, %f14, 0fA7C234C5, %f16;
	abs.f32 	%f9, %f7;
	setp.ltu.f32 	%p3, %f9, 0f47CE4780;
	@%p3 bra 	$L__BB1_19;
	setp.neu.f32 	%p4, %f9, 0f7F800000;
	@%p4 bra 	$L__BB1_14;
	mov.f32 	%f19, 0f00000000;
	mul.rn.f32 	%f54, %f7, %f19;
	mov.b32 	%r85, 0;
	bra.uni 	$L__BB1_19;
$L__BB1_14:
	mov.b32 	%r17, %f7;
	shl.b32 	%r36, %r17, 8;
	or.b32  	%r18, %r36, -2147483648;
	mov.b64 	%rd50, 0;
	mov.b32 	%r82, 0;
	mov.u64 	%rd48, __cudart_i2opi_f;
	mov.u64 	%rd49, %rd3;
$L__BB1_15:
	.pragma "nounroll";
	ld.global.nc.u32 	%r37, [%rd48];
	mad.wide.u32 	%rd25, %r37, %r18, %rd50;
	shr.u64 	%rd50, %rd25, 32;
	st.local.u32 	[%rd49], %rd25;
	add.s32 	%r82, %r82, 1;
	add.s64 	%rd49, %rd49, 4;
	add.s64 	%rd48, %rd48, 4;
	setp.ne.s32 	%p5, %r82, 6;
	@%p5 bra 	$L__BB1_15;
	shr.u32 	%r38, %r17, 23;
	st.local.u32 	[%rd3+24], %rd50;
	and.b32  	%r21, %r38, 31;
	and.b32  	%r39, %r38, 224;
	add.s32 	%r40, %r39, -128;
	shr.u32 	%r41, %r40, 5;
	mul.wide.u32 	%rd26, %r41, 4;
	sub.s64 	%rd17, %rd3, %rd26;
	ld.local.u32 	%r83, [%rd17+24];
	ld.local.u32 	%r84, [%rd17+20];
	setp.eq.s32 	%p6, %r21, 0;
	@%p6 bra 	$L__BB1_18;
	shf.l.wrap.b32 	%r83, %r84, %r83, %r21;
	ld.local.u32 	%r42, [%rd17+16];
	shf.l.wrap.b32 	%r84, %r42, %r84, %r21;
$L__BB1_18:
	shr.u32 	%r43, %r83, 30;
	shf.l.wrap.b32 	%r44, %r84, %r83, 2;
	shl.b32 	%r45, %r84, 2;
	shr.u32 	%r46, %r44, 31;
	add.s32 	%r47, %r46, %r43;
	neg.s32 	%r48, %r47;
	setp.lt.s32 	%p7, %r17, 0;
	selp.b32 	%r85, %r48, %r47, %p7;
	xor.b32  	%r49, %r44, %r17;
	shr.s32 	%r50, %r44, 31;
	xor.b32  	%r51, %r50, %r44;
	xor.b32  	%r52, %r50, %r45;
	cvt.u64.u32 	%rd27, %r51;
	shl.b64 	%rd28, %rd27, 32;
	cvt.u64.u32 	%rd29, %r52;
	or.b64  	%rd30, %rd28, %rd29;
	cvt.rn.f64.s64 	%fd1, %rd30;
	mul.f64 	%fd2, %fd1, 0d3BF921FB54442D19;
	cvt.rn.f32.f64 	%f17, %fd2;
	neg.f32 	%f18, %f17;
	setp.lt.s32 	%p8, %r49, 0;
	selp.f32 	%f54, %f18, %f17, %p8;
$L__BB1_19:
	mul.rn.f32 	%f20, %f54, %f54;
	and.b32  	%r54, %r85, 1;
	setp.eq.b32 	%p9, %r54, 1;
	selp.f32 	%f21, 0f3F800000, %f54, %p9;
	fma.rn.f32 	%f22, %f20, %f21, 0f00000000;
	fma.rn.f32 	%f23, %f20, 0f37CBAC00, 0fBAB607ED;
	selp.f32 	%f24, %f23, 0fB94D4153, %p9;
	selp.f32 	%f25, 0f3D2AAABB, 0f3C0885E4, %p9;
	fma.rn.f32 	%f26, %f24, %f20, %f25;
	selp.f32 	%f27, 0fBEFFFFFF, 0fBE2AAAA8, %p9;
	fma.rn.f32 	%f28, %f26, %f20, %f27;
	fma.rn.f32 	%f29, %f28, %f22, %f21;
	and.b32  	%r55, %r85, 2;
	setp.eq.s32 	%p10, %r55, 0;
	mov.f32 	%f30, 0f00000000;
	sub.f32 	%f31, %f30, %f29;
	selp.f32 	%f32, %f29, %f31, %p10;
	add.s64 	%rd32, %rd1, %rd21;
	st.global.f32 	[%rd32], %f32;
$L__BB1_20:
	ret;

}


// ===== COMPILED SASS (sm_100) =====

	.target	sm_100

	.elftype	@"ET_EXEC"


//--------------------- .note.nv.tkinfo           --------------------------
	.section	.note.nv.tkinfo,"",@"SHT_NOTE"
	.sectionflags	@"SHF_NOTE_NV_TKINFO"
	.tkinfo
        /*0018*/ 	.word	0x00000002
        /*0030*/ 	.string	""
        /*0030*/ 	.string	"ptxas"
        /*0030*/ 	.string	"Cuda compilation tools, release 13.0, V13.0.88"
        /*0030*/ 	.string	"Build cuda_13.0.r13.0/compiler.36424714_0"
        /*0030*/ 	.string	"-arch sm_100 -m 64 "



//--------------------- .note.nv.cuinfo           --------------------------
	.section	.note.nv.cuinfo,"",@"SHT_NOTE"
	.sectionflags	@"SHF_NOTE_NV_CUINFO"
        /*0018*/ 	.short	0x0002
        /*001a*/ 	.short	0x0064
        /*001c*/ 	.short	0x0082
	.zero		2


//--------------------- .nv.info                  --------------------------
	.section	.nv.info,"",@"SHT_CUDA_INFO"
	.align	4


	//----- nvinfo : EIATTR_REGCOUNT
	.align		4
        /*0000*/ 	.byte	0x04, 0x2f
        /*0002*/ 	.short	(.L_2 - .L_1)
	.align		4
.L_1:
        /*0004*/ 	.word	index@(_Z11method1_gpuPfS_i)
        /*0008*/ 	.word	0x00000012


	//----- nvinfo : EIATTR_FRAME_SIZE
	.align		4
.L_2:
        /*000c*/ 	.byte	0x04, 0x11
        /*000e*/ 	.short	(.L_4 - .L_3)
	.align		4
.L_3:
        /*0010*/ 	.word	index@(_Z11method1_gpuPfS_i)
        /*0014*/ 	.word	0x00000000


	//----- nvinfo : EIATTR_REGCOUNT
	.align		4
.L_4:
        /*0018*/ 	.byte	0x04, 0x2f
        /*001a*/ 	.short	(.L_6 - .L_5)
	.align		4
.L_5:
        /*001c*/ 	.word	index@(_Z11method2_gpuPfS_i)
        /*0020*/ 	.word	0x00000012


	//----- nvinfo : EIATTR_FRAME_SIZE
	.align		4
.L_6:
        /*0024*/ 	.byte	0x04, 0x11
        /*0026*/ 	.short	(.L_8 - .L_7)
	.align		4
.L_7:
        /*0028*/ 	.word	index@(_Z11method2_gpuPfS_i)
        /*002c*/ 	.word	0x00000000


	//----- nvinfo : EIATTR_MIN_STACK_SIZE
	.align		4
.L_8:
        /*0030*/ 	.byte	0x04, 0x12
        /*0032*/ 	.short	(.L_10 - .L_9)
	.align		4
.L_9:
        /*0034*/ 	.word	index@(_Z11method2_gpuPfS_i)
        /*0038*/ 	.word	0x00000000


	//----- nvinfo : EIATTR_MIN_STACK_SIZE
	.align		4
.L_10:
        /*003c*/ 	.byte	0x04, 0x12
        /*003e*/ 	.short	(.L_12 - .L_11)
	.align		4
.L_11:
        /*0040*/ 	.word	index@(_Z11method1_gpuPfS_i)
        /*0044*/ 	.word	0x00000000
.L_12:


//--------------------- .nv.compat                --------------------------
	.section	.nv.compat,"",@"SHT_CUDA_COMPAT_INFO"
	.align	4
        /*0000*/ 	.byte	0x02, 0x09, 0x00, 0x00, 0x02, 0x02, 0x01, 0x00, 0x02, 0x05, 0x05, 0x00, 0x03, 0x07, 0x01, 0x01
        /*0010*/ 	.byte	0x02, 0x03, 0x00, 0x00, 0x02, 0x06, 0x01, 0x00, 0x04, 0x0b, 0x08, 0x00, 0x01, 0x00, 0x00, 0x00
        /*0020*/ 	.byte	0x00, 0x00, 0x00, 0x00


//--------------------- .nv.info._Z11method2_gpuPfS_i --------------------------
	.section	.nv.info._Z11method2_gpuPfS_i,"",@"SHT_CUDA_INFO"
	.sectionflags	@""
	.align	4


	//----- nvinfo : EIATTR_CUDA_API_VERSION
	.align		4
        /*0000*/ 	.byte	0x04, 0x37
        /*0002*/ 	.short	(.L_14 - .L_13)
.L_13:
        /*0004*/ 	.word	0x00000082


	//----- nvinfo : EIATTR_KPARAM_INFO
	.align		4
.L_14:
        /*0008*/ 	.byte	0x04, 0x17
        /*000a*/ 	.short	(.L_16 - .L_15)
.L_15:
        /*000c*/ 	.word	0x00000000
        /*0010*/ 	.short	0x0002
        /*0012*/ 	.short	0x0010
        /*0014*/ 	.byte	0x00, 0xf0, 0x11, 0x00


	//----- nvinfo : EIATTR_KPARAM_INFO
	.align		4
.L_16:
        /*0018*/ 	.byte	0x04, 0x17
        /*001a*/ 	.short	(.L_18 - .L_17)
.L_17:
        /*001c*/ 	.word	0x00000000
        /*0020*/ 	.short	0x0001
        /*0022*/ 	.short	0x0008
        /*0024*/ 	.byte	0x00, 0xf5, 0x21, 0x00


	//----- nvinfo : EIATTR_KPARAM_INFO
	.align		4
.L_18:
        /*0028*/ 	.byte	0x04, 0x17
        /*002a*/ 	.short	(.L_20 - .L_19)
.L_19:
        /*002c*/ 	.word	0x00000000
        /*0030*/ 	.short	0x0000
        /*0032*/ 	.short	0x0000
        /*0034*/ 	.byte	0x00, 0xf5, 0x21, 0x00


	//----- nvinfo : EIATTR_SPARSE_MMA_MASK
	.align		4
.L_20:
        /*0038*/ 	.byte	0x03, 0x50
        /*003a*/ 	.short	0x0000


	//----- nvinfo : EIATTR_MAXREG_COUNT
	.align		4
        /*003c*/ 	.byte	0x03, 0x1b
        /*003e*/ 	.short	0x00ff


	//----- nvinfo : EIATTR_MERCURY_ISA_VERSION
	.align		4
        /*0040*/ 	.byte	0x03, 0x5f
        /*0042*/ 	.short	0x0101


	//----- nvinfo : EIATTR_VRC_CTA_INIT_COUNT
	.align		4
        /*0044*/ 	.byte	0x02, 0x4a
	.zero		1
	.zero		1


	//----- nvinfo : EIATTR_EXIT_INSTR_OFFSETS
	.align		4
        /*0048*/ 	.byte	0x04, 0x1c
        /*004a*/ 	.short	(.L_22 - .L_21)


	//   ....[0]....
.L_21:
        /*004c*/ 	.word	0x00000070


	//   ....[1]....
        /*0050*/ 	.word	0x000008e0


	//   ....[2]....
        /*0054*/ 	.word	0x000010f0


	//----- nvinfo : EIATTR_CRS_STACK_SIZE
	.align		4
.L_22:
        /*0058*/ 	.byte	0x04, 0x1e
        /*005a*/ 	.short	(.L_24 - .L_23)
.L_23:
        /*005c*/ 	.word	0x00000000


	//----- nvinfo : EIATTR_CBANK_PARAM_SIZE
	.align		4
.L_24:
        /*0060*/ 	.byte	0x03, 0x19
        /*0062*/ 	.short	0x0014


	//----- nvinfo : EIATTR_PARAM_CBANK
	.align		4
        /*0064*/ 	.byte	0x04, 0x0a
        /*0066*/ 	.short	(.L_26 - .L_25)
	.align		4
.L_25:
        /*0068*/ 	.word	index@(.nv.constant0._Z11method2_gpuPfS_i)
        /*006c*/ 	.short	0x0380
        /*006e*/ 	.short	0x0014


	//----- nvinfo : EIATTR_SW_WAR
	.align		4
.L_26:
        /*0070*/ 	.byte	0x04, 0x36
        /*0072*/ 	.short	(.L_28 - .L_27)
.L_27:
        /*0074*/ 	.word	0x00000008
.L_28:


//--------------------- .nv.info._Z11method1_gpuPfS_i --------------------------
	.section	.nv.info._Z11method1_gpuPfS_i,"",@"SHT_CUDA_INFO"
	.sectionflags	@""
	.align	4


	//----- nvinfo : EIATTR_CUDA_API_VERSION
	.align		4
        /*0000*/ 	.byte	0x04, 0x37
        /*0002*/ 	.short	(.L_30 - .L_29)
.L_29:
        /*0004*/ 	.word	0x00000082


	//----- nvinfo : EIATTR_KPARAM_INFO
	.align		4
.L_30:
        /*0008*/ 	.byte	0x04, 0x17
        /*000a*/ 	.short	(.L_32 - .L_31)
.L_31:
        /*000c*/ 	.word	0x00000000
        /*0010*/ 	.short	0x0002
        /*0012*/ 	.short	0x0010
        /*0014*/ 	.byte	0x00, 0xf0, 0x11, 0x00


	//----- nvinfo : EIATTR_KPARAM_INFO
	.align		4
.L_32:
        /*0018*/ 	.byte	0x04, 0x17
        /*001a*/ 	.short	(.L_34 - .L_33)
.L_33:
        /*001c*/ 	.word	0x00000000
        /*0020*/ 	.short	0x0001
        /*0022*/ 	.short	0x0008
        /*0024*/ 	.byte	0x00, 0xf5, 0x21, 0x00


	//----- nvinfo : EIATTR_KPARAM_INFO
	.align		4
.L_34:
        /*0028*/ 	.byte	0x04, 0x17
        /*002a*/ 	.short	(.L_36 - .L_35)
.L_35:
        /*002c*/ 	.word	0x00000000
        /*0030*/ 	.short	0x0000
        /*0032*/ 	.short	0x0000
        /*0034*/ 	.byte	0x00, 0xf5, 0x21, 0x00


	//----- nvinfo : EIATTR_SPARSE_MMA_MASK
	.align		4
.L_36:
        /*0038*/ 	.byte	0x03, 0x50
        /*003a*/ 	.short	0x0000


	//----- nvinfo : EIATTR_MAXREG_COUNT
	.align		4
        /*003c*/ 	.byte	0x03, 0x1b
        /*003e*/ 	.short	0x00ff


	//----- nvinfo : EIATTR_MERCURY_ISA_VERSION
	.align		4
        /*0040*/ 	.byte	0x03, 0x5f
        /*0042*/ 	.short	0x0101


	//----- nvinfo : EIATTR_VRC_CTA_INIT_COUNT
	.align		4
        /*0044*/ 	.byte	0x02, 0x4a
	.zero		1
	.zero		1


	//----- nvinfo : EIATTR_EXIT_INSTR_OFFSETS
	.align		4
        /*0048*/ 	.byte	0x04, 0x1c
        /*004a*/ 	.short	(.L_38 - .L_37)


	//   ....[0]....
.L_37:
        /*004c*/ 	.word	0x000008d0


	//   ....[1]....
        /*0050*/ 	.word	0x000008f0


	//   ....[2]....
        /*0054*/ 	.word	0x00001100


	//----- nvinfo : EIATTR_CRS_STACK_SIZE
	.align		4
.L_38:
        /*0058*/ 	.byte	0x04, 0x1e
        /*005a*/ 	.short	(.L_40 - .L_39)
.L_39:
        /*005c*/ 	.word	0x00000000


	//----- nvinfo : EIATTR_CBANK_PARAM_SIZE
	.align		4
.L_40:
        /*0060*/ 	.byte	0x03, 0x19
        /*0062*/ 	.short	0x0014


	//----- nvinfo : EIATTR_PARAM_CBANK
	.align		4
        /*0064*/ 	.byte	0x04, 0x0a
        /*0066*/ 	.short	(.L_42 - .L_41)
	.align		4
.L_41:
        /*0068*/ 	.word	index@(.nv.constant0._Z11method1_gpuPfS_i)
        /*006c*/ 	.short	0x0380
        /*006e*/ 	.short	0x0014


	//----- nvinfo : EIATTR_SW_WAR
	.align		4
.L_42:
        /*0070*/ 	.byte	0x04, 0x36
        /*0072*/ 	.short	(.L_44 - .L_43)
.L_43:
        /*0074*/ 	.word	0x00000008
.L_44:


//--------------------- .nv.callgraph             --------------------------
	.section	.nv.callgraph,"",@"SHT_CUDA_CALLGRAPH"
	.align	4
	.sectionentsize	8
	.align		4
        /*0000*/ 	.word	0x00000000
	.align		4
        /*0004*/ 	.word	0xffffffff
	.align		4
        /*0008*/ 	.word	0x00000000
	.align		4
        /*000c*/ 	.word	0xfffffffe
	.align		4
        /*0010*/ 	.word	0x00000000
	.align		4
        /*0014*/ 	.word	0xfffffffd
	.align		4
        /*0018*/ 	.word	0x00000000
	.align		4
        /*001c*/ 	.word	0xfffffffc


//--------------------- .nv.constant4             --------------------------
	.section	.nv.constant4,"a",@progbits
	.align	8
	.align		8
.nv.constant4:
        /*0000*/ 	.dword	__cudart_i2opi_f


//--------------------- .text._Z11method2_gpuPfS_i --------------------------
	.section	.text._Z11method2_gpuPfS_i,"ax",@progbits
	.align	128
        .global         _Z11method2_gpuPfS_i
        .type           _Z11method2_gpuPfS_i,@function
        .size           _Z11method2_gpuPfS_i,(.L_x_24 - _Z11method2_gpuPfS_i)
        .other          _Z11method2_gpuPfS_i,@"STO_CUDA_ENTRY STV_DEFAULT"
_Z11method2_gpuPfS_i:
.text._Z11method2_gpuPfS_i:
[----:B------:R-:W-:Y:S01]  /*0000*/  LDC R1, c[0x0][0x37c] ;  /* 0x0000df00ff017b82 */ /* 0x000fe20000000800 */
[----:B------:R-:W0:Y:S07]  /*0010*/  S2R R3, SR_TID.X ;  /* 0x0000000000037919 */ /* 0x000e2e0000002100 */
[----:B------:R-:W0:Y:S01]  /*0020*/  S2UR UR4, SR_CTAID.X ;  /* 0x00000000000479c3 */ /* 0x000e220000002500 */
[----:B------:R-:W1:Y:S07]  /*0030*/  LDCU UR5, c[0x0][0x390] ;  /* 0x00007200ff0577ac */ /* 0x000e6e0008000800 */
[----:B------:R-:W0:Y:S02]  /*0040*/  LDC R2, c[0x0][0x360] ;  /* 0x0000d800ff027b82 */ /* 0x000e240000000800 */
[----:B0-----:R-:W-:-:S05]  /*0050*/  IMAD R2, R2, UR4, R3 ;  /* 0x0000000402027c24 */ /* 0x001fca000f8e0203 */
[----:B-1----:R-:W-:-:S13]  /*0060*/  ISETP.GE.AND P0, PT, R2, UR5, PT ;  /* 0x0000000502007c0c */ /* 0x002fda000bf06270 */
[----:B------:R-:W-:Y:S05]  /*0070*/  @P0 EXIT ;  /* 0x000000000000094d */ /* 0x000fea0003800000 */
[----:B------:R-:W-:Y:S01]  /*0080*/  LOP3.LUT R0, R2, 0x1, RZ, 0xc0, !PT ;  /* 0x0000000102007812 */ /* 0x000fe200078ec0ff */
[----:B------:R-:W0:Y:S03]  /*0090*/  LDCU.64 UR6, c[0x0][0x358] ;  /* 0x00006b00ff0677ac */ /* 0x000e260008000a00 */
[----:B------:R-:W-:-:S13]  /*00a0*/  ISETP.NE.U32.AND P0, PT, R0, 0x1, PT ;  /* 0x000000010000780c */ /* 0x000fda0003f05070 */
[----:B------:R-:W-:Y:S05]  /*00b0*/  @!P0 BRA `(.L_x_0) ;  /* 0x00000008000c8947 */ /* 0x000fea0003800000 */
[----:B------:R-:W1:Y:S02]  /*00c0*/  LDC.64 R4, c[0x0][0x388] ;  /* 0x0000e200ff047b82 */ /* 0x000e640000000a00 */
[----:B-1----:R-:W-:-:S05]  /*00d0*/  IMAD.WIDE R4, R2, 0x4, R4 ;  /* 0x0000000402047825 */ /* 0x002fca00078e0204 */
[----:B0-----:R-:W2:Y:S01]  /*00e0*/  LDG.E R0, desc[UR6][R4.64] ;  /* 0x0000000604007981 */ /* 0x001ea2000c1e1900 */
[----:B------:R-:W-:Y:S01]  /*00f0*/  BSSY.RECONVERGENT B0, `(.L_x_1) ;  /* 0x0000069000007945 */ /* 0x000fe20003800200 */
[C---:B--2---:R-:W-:Y:S01]  /*0100*/  FMUL R3, R0.reuse, 0.63661974668502807617 ;  /* 0x3f22f98300037820 */ /* 0x044fe20000400000 */
[----:B------:R-:W-:-:S05]  /*0110*/  FSETP.GE.AND P0, PT, |R0|, 105615, PT ;  /* 0x47ce47800000780b */ /* 0x000fca0003f06200 */
[----:B------:R-:W0:Y:S02]  /*0120*/  F2I.NTZ R3, R3 ;  /* 0x0000000300037305 */ /* 0x000e240000203100 */
[----:B0-----:R-:W-:-:S05]  /*0130*/  I2FP.F32.S32 R7, R3 ;  /* 0x0000000300077245 */ /* 0x001fca0000201400 */
[----:B------:R-:W-:-:S04]  /*0140*/  FFMA R6, R7, -1.5707962512969970703, R0 ;  /* 0xbfc90fda07067823 */ /* 0x000fc80000000000 */
[----:B------:R-:W-:-:S04]  /*0150*/  FFMA R6, R7, -7.5497894158615963534e-08, R6 ;  /* 0xb3a2216807067823 */ /* 0x000fc80000000006 */
[----:B------:R-:W-:Y:S01]  /*0160*/  FFMA R6, R7, -5.3903029534742383927e-15, R6 ;  /* 0xa7c234c507067823 */ /* 0x000fe20000000006 */
[----:B------:R-:W-:Y:S06]  /*0170*/  @!P0 BRA `(.L_x_2) ;  /* 0x0000000400808947 */ /* 0x000fec0003800000 */
[----:B------:R-:W-:-:S13]  /*0180*/  FSETP.NEU.AND P0, PT, |R0|, +INF , PT ;  /* 0x7f8000000000780b */ /* 0x000fda0003f0d200 */
[----:B------:R-:W-:Y:S01]  /*0190*/  @!P0 FMUL R6, RZ, R0 ;  /* 0x00000000ff068220 */ /* 0x000fe20000400000 */
[----:B------:R-:W-:Y:S01]  /*01a0*/  @!P0 IMAD.MOV.U32 R3, RZ, RZ, RZ ;  /* 0x000000ffff038224 */ /* 0x000fe200078e00ff */
[----:B------:R-:W-:Y:S06]  /*01b0*/  @!P0 BRA `(.L_x_2) ;  /* 0x0000000400708947 */ /* 0x000fec0003800000 */
[----:B------:R-:W-:Y:S01]  /*01c0*/  IMAD.SHL.U32 R3, R0, 0x100, RZ ;  /* 0x0000010000037824 */ /* 0x000fe200078e00ff */
[----:B------:R-:W0:Y:S01]  /*01d0*/  LDCU.64 UR8, c[0x4][URZ] ;  /* 0x01000000ff0877ac */ /* 0x000e220008000a00 */
[----:B------:R-:W-:Y:S02]  /*01e0*/  IMAD.MOV.U32 R11, RZ, RZ, RZ ;  /* 0x000000ffff0b7224 */ /* 0x000fe400078e00ff */
[----:B------:R-:W-:Y:S01]  /*01f0*/  IMAD.MOV.U32 R8, RZ, RZ, RZ ;  /* 0x000000ffff087224 */ /* 0x000fe200078e00ff */
[----:B------:R-:W-:Y:S01]  /*0200*/  LOP3.LUT R3, R3, 0x80000000, RZ, 0xfc, !PT ;  /* 0x8000000003037812 */ /* 0x000fe200078efcff */
[----:B------:R-:W-:Y:S01]  /*0210*/  UMOV UR5, URZ ;  /* 0x000000ff00057c82 */ /* 0x000fe20008000000 */
[----:B------:R-:W-:-:S05]  /*0220*/  UMOV UR4, URZ ;  /* 0x000000ff00047c82 */ /* 0x000fca0008000000 */
.L_x_3:
[----:B0-----:R-:W-:Y:S02]  /*0230*/  IMAD.U32 R6, RZ, RZ, UR8 ;  /* 0x00000008ff067e24 */ /* 0x001fe4000f8e00ff */
[----:B------:R-:W-:-:S05]  /*0240*/  IMAD.U32 R7, RZ, RZ, UR9 ;  /* 0x00000009ff077e24 */ /* 0x000fca000f8e00ff */
[----:B------:R-:W2:Y:S01]  /*0250*/  LDG.E.CONSTANT R4, desc[UR6][R6.64] ;  /* 0x0000000606047981 */ /* 0x000ea2000c1e9900 */
[----:B------:R-:W-:Y:S01]  /*0260*/  UIADD3 UR4, UPT, UPT, UR4, 0x1, URZ ;  /* 0x0000000104047890 */ /* 0x000fe2000fffe0ff */
[C---:B------:R-:W-:Y:S01]  /*0270*/  ISETP.EQ.AND P0, PT, R8.reuse, RZ, PT ;  /* 0x000000ff0800720c */ /* 0x040fe20003f02270 */
[----:B------:R-:W-:Y:S01]  /*0280*/  UIADD3 UR8, UP1, UPT, UR8, 0x4, URZ ;  /* 0x0000000408087890 */ /* 0x000fe2000ff3e0ff */
[C---:B------:R-:W-:Y:S01]  /*0290*/  ISETP.EQ.AND P1, PT, R8.reuse, 0x4, PT ;  /* 0x000000040800780c */ /* 0x040fe20003f22270 */
[----:B------:R-:W-:Y:S01]  /*02a0*/  UISETP.NE.AND UP0, UPT, UR4, 0x6, UPT ;  /* 0x000000060400788c */ /* 0x000fe2000bf05270 */
[C---:B------:R-:W-:Y:S01]  /*02b0*/  ISETP.EQ.AND P2, PT, R8.reuse, 0x8, PT ;  /* 0x000000080800780c */ /* 0x040fe20003f42270 */
[----:B------:R-:W-:Y:S01]  /*02c0*/  UIADD3.X UR9, UPT, UPT, URZ, UR9, URZ, UP1, !UPT ;  /* 0x00000009ff097290 */ /* 0x000fe20008ffe4ff */
[C---:B------:R-:W-:Y:S02]  /*02d0*/  ISETP.EQ.AND P3, PT, R8.reuse, 0xc, PT ;  /* 0x0000000c0800780c */ /* 0x040fe40003f62270 */
[----:B------:R-:W-:-:S02]  /*02e0*/  ISETP.EQ.AND P4, PT, R8, 0x10, PT ;  /* 0x000000100800780c */ /* 0x000fc40003f82270 */
[C---:B------:R-:W-:Y:S01]  /*02f0*/  ISETP.EQ.AND P5, PT, R8.reuse, 0x14, PT ;  /* 0x000000140800780c */ /* 0x040fe20003fa2270 */
[----:B------:R-:W-:Y:S02]  /*0300*/  VIADD R8, R8, 0x4 ;  /* 0x0000000408087836 */ /* 0x000fe40000000000 */
[----:B--2---:R-:W-:-:S03]  /*0310*/  IMAD.WIDE.U32 R4, R4, R3, RZ ;  /* 0x0000000304047225 */ /* 0x004fc600078e00ff */
[----:B------:R-:W-:-:S04]  /*0320*/  IADD3 R4, P6, PT, R4, R11, RZ ;  /* 0x0000000b04047210 */ /* 0x000fc80007fde0ff */
[----:B------:R-:W-:Y:S01]  /*0330*/  IADD3.X R11, PT, PT, R5, UR5, RZ, P6, !PT ;  /* 0x00000005050b7c10 */ /* 0x000fe2000b7fe4ff */
[--C-:B------:R-:W-:Y:S01]  /*0340*/  @P0 IMAD.MOV.U32 R9, RZ, RZ, R4.reuse ;  /* 0x000000ffff090224 */ /* 0x100fe200078e0004 */
[----:B------:R-:W-:Y:S01]  /*0350*/  @P1 MOV R10, R4 ;  /* 0x00000004000a1202 */ /* 0x000fe20000000f00 */
[--C-:B------:R-:W-:Y:S02]  /*0360*/  @P2 IMAD.MOV.U32 R12, RZ, RZ, R4.reuse ;  /* 0x000000ffff0c2224 */ /* 0x100fe400078e0004 */
[--C-:B------:R-:W-:Y:S02]  /*0370*/  @P3 IMAD.MOV.U32 R13, RZ, RZ, R4.reuse ;  /* 0x000000ffff0d3224 */ /* 0x100fe400078e0004 */
[--C-:B------:R-:W-:Y:S02]  /*0380*/  @P4 IMAD.MOV.U32 R14, RZ, RZ, R4.reuse ;  /* 0x000000ffff0e4224 */ /* 0x100fe400078e0004 */
[----:B------:R-:W-:Y:S01]  /*0390*/  @P5 IMAD.MOV.U32 R15, RZ, RZ, R4 ;  /* 0x000000ffff0f5224 */ /* 0x000fe200078e0004 */
[----:B------:R-:W-:Y:S06]  /*03a0*/  BRA.U UP0, `(.L_x_3) ;  /* 0xfffffffd00a07547 */ /* 0x000fec000b83ffff */
[----:B------:R-:W-:Y:S01]  /*03b0*/  SHF.R.U32.HI R3, RZ, 0x17, R0 ;  /* 0x00000017ff037819 */ /* 0x000fe20000011600 */
[----:B------:R-:W-:Y:S03]  /*03c0*/  BSSY.RECONVERGENT B1, `(.L_x_4) ;  /* 0x0000029000017945 */ /* 0x000fe60003800200 */
[C---:B------:R-:W-:Y:S02]  /*03d0*/  LOP3.LUT R4, R3.reuse, 0xe0, RZ, 0xc0, !PT ;  /* 0x000000e003047812 */ /* 0x040fe400078ec0ff */
[----:B------:R-:W-:-:S03]  /*03e0*/  LOP3.LUT P6, RZ, R3, 0x1f, RZ, 0xc0, !PT ;  /* 0x0000001f03ff7812 */ /* 0x000fc600078cc0ff */
[----:B------:R-:W-:-:S05]  /*03f0*/  VIADD R4, R4, 0xffffff80 ;  /* 0xffffff8004047836 */ /* 0x000fca0000000000 */
[----:B------:R-:W-:-:S04]  /*0400*/  SHF.R.U32.HI R4, RZ, 0x5, R4 ;  /* 0x00000005ff047819 */ /* 0x000fc80000011604 */
[----:B------:R-:W-:-:S04]  /*0410*/  LEA R6, -R4, RZ, 0x2 ;  /* 0x000000ff04067211 */ /* 0x000fc800078e11ff */
[C---:B------:R-:W-:Y:S02]  /*0420*/  ISETP.EQ.AND P3, PT, R6.reuse, -0x18, PT ;  /* 0xffffffe80600780c */ /* 0x040fe40003f62270 */
[C---:B------:R-:W-:Y:S02]  /*0430*/  ISETP.EQ.AND P4, PT, R6.reuse, -0x14, PT ;  /* 0xffffffec0600780c */ /* 0x040fe40003f82270 */
[C---:B------:R-:W-:Y:S02]  /*0440*/  ISETP.EQ.AND P2, PT, R6.reuse, -0x10, PT ;  /* 0xfffffff00600780c */ /* 0x040fe40003f42270 */
[C---:B------:R-:W-:Y:S02]  /*0450*/  ISETP.EQ.AND P1, PT, R6.reuse, -0xc, PT ;  /* 0xfffffff40600780c */ /* 0x040fe40003f22270 */
[C---:B------:R-:W-:Y:S02]  /*0460*/  ISETP.EQ.AND P0, PT, R6.reuse, -0x8, PT ;  /* 0xfffffff80600780c */ /* 0x040fe40003f02270 */
[----:B------:R-:W-:-:S03]  /*0470*/  ISETP.EQ.AND P5, PT, R6, RZ, PT ;  /* 0x000000ff0600720c */ /* 0x000fc60003fa2270 */
[--C-:B------:R-:W-:Y:S01]  /*0480*/  @P3 IMAD.MOV.U32 R4, RZ, RZ, R9.reuse ;  /* 0x000000ffff043224 */ /* 0x100fe200078e0009 */
[C---:B------:R-:W-:Y:S01]  /*0490*/  ISETP.EQ.AND P3, PT, R6.reuse, -0x4, PT ;  /* 0xfffffffc0600780c */ /* 0x040fe20003f62270 */
[----:B------:R-:W-:Y:S02]  /*04a0*/  @P4 IMAD.MOV.U32 R5, RZ, RZ, R9 ;  /* 0x000000ffff054224 */ /* 0x000fe400078e0009 */
[----:B------:R-:W-:Y:S01]  /*04b0*/  @P4 IMAD.MOV.U32 R4, RZ, RZ, R10 ;  /* 0x000000ffff044224 */ /* 0x000fe200078e000a */
[----:B------:R-:W-:Y:S01]  /*04c0*/  ISETP.EQ.AND P4, PT, R6, 0x4, PT ;  /* 0x000000040600780c */ /* 0x000fe20003f82270 */
[----:B------:R-:W-:Y:S01]  /*04d0*/  @P2 IMAD.MOV.U32 R4, RZ, RZ, R12 ;  /* 0x000000ffff042224 */ /* 0x000fe200078e000c */
[----:B------:R-:W-:Y:S01]  /*04e0*/  @P1 MOV R4, R13 ;  /* 0x0000000d00041202 */ /* 0x000fe20000000f00 */
[----:B------:R-:W-:Y:S02]  /*04f0*/  @P0 IMAD.MOV.U32 R4, RZ, RZ, R14 ;  /* 0x000000ffff040224 */ /* 0x000fe400078e000e */
[----:B------:R-:W-:-:S02]  /*0500*/  @P2 IMAD.MOV.U32 R5, RZ, RZ, R10 ;  /* 0x000000ffff052224 */ /* 0x000fc400078e000a */
[----:B------:R-:W-:Y:S02]  /*0510*/  @P1 IMAD.MOV.U32 R5, RZ, RZ, R12 ;  /* 0x000000ffff051224 */ /* 0x000fe400078e000c */
[----:B------:R-:W-:Y:S02]  /*0520*/  @P3 IMAD.MOV.U32 R4, RZ, RZ, R15 ;  /* 0x000000ffff043224 */ /* 0x000fe400078e000f */
[----:B------:R-:W-:Y:S02]  /*0530*/  @P5 IMAD.MOV.U32 R4, RZ, RZ, R11 ;  /* 0x000000ffff045224 */ /* 0x000fe400078e000b */
[----:B------:R-:W-:Y:S02]  /*0540*/  @P0 IMAD.MOV.U32 R5, RZ, RZ, R13 ;  /* 0x000000ffff050224 */ /* 0x000fe400078e000d */
[----:B------:R-:W-:Y:S02]  /*0550*/  @P3 IMAD.MOV.U32 R5, RZ, RZ, R14 ;  /* 0x000000ffff053224 */ /* 0x000fe400078e000e */
[----:B------:R-:W-:Y:S01]  /*0560*/  @P5 IMAD.MOV.U32 R5, RZ, RZ, R15 ;  /* 0x000000ffff055224 */ /* 0x000fe200078e000f */
[----:B------:R-:W-:Y:S01]  /*0570*/  @P4 MOV R5, R11 ;  /* 0x0000000b00054202 */ /* 0x000fe20000000f00 */
[----:B------:R-:W-:Y:S01]  /*0580*/  IMAD.MOV.U32 R8, RZ, RZ, R4 ;  /* 0x000000ffff087224 */ /* 0x000fe200078e0004 */
[----:B------:R-:W-:Y:S06]  /*0590*/  @!P6 BRA `(.L_x_5) ;  /* 0x00000000002ce947 */ /* 0x000fec0003800000 */
[----:B------:R-:W-:Y:S01]  /*05a0*/  @P2 IMAD.MOV.U32 R4, RZ, RZ, R9 ;  /* 0x000000ffff042224 */ /* 0x000fe200078e0009 */
[----:B------:R-:W-:Y:S01]  /*05b0*/  LOP3.LUT R3, R3, 0x1f, RZ, 0xc0, !PT ;  /* 0x0000001f03037812 */ /* 0x000fe200078ec0ff */
[----:B------:R-:W-:Y:S02]  /*05c0*/  @P1 IMAD.MOV.U32 R4, RZ, RZ, R10 ;  /* 0x000000ffff041224 */ /* 0x000fe400078e000a */
[----:B------:R-:W-:Y:S01]  /*05d0*/  @P0 IMAD.MOV.U32 R4, RZ, RZ, R12 ;  /* 0x000000ffff040224 */ /* 0x000fe200078e000c */
[----:B------:R-:W-:Y:S01]  /*05e0*/  ISETP.EQ.AND P0, PT, R6, 0x8, PT ;  /* 0x000000080600780c */ /* 0x000fe20003f02270 */
[----:B------:R-:W-:Y:S01]  /*05f0*/  @P3 IMAD.MOV.U32 R4, RZ, RZ, R13 ;  /* 0x000000ffff043224 */ /* 0x000fe200078e000d */
[----:B------:R-:W-:Y:S01]  /*0600*/  SHF.L.W.U32.HI R8, R5, R3, R8 ;  /* 0x0000000305087219 */ /* 0x000fe20000010e08 */
[----:B------:R-:W-:Y:S01]  /*0610*/  @P5 IMAD.MOV.U32 R4, RZ, RZ, R14 ;  /* 0x000000ffff045224 */ /* 0x000fe200078e000e */
[----:B------:R-:W-:-:S09]  /*0620*/  @P4 MOV R4, R15 ;  /* 0x0000000f00044202 */ /* 0x000fd20000000f00 */
[----:B------:R-:W-:-:S05]  /*0630*/  @P0 IMAD.MOV.U32 R4, RZ, RZ, R11 ;  /* 0x000000ffff040224 */ /* 0x000fca00078e000b */
[----:B------:R-:W-:-:S07]  /*0640*/  SHF.L.W.U32.HI R5, R4, R3, R5 ;  /* 0x0000000304057219 */ /* 0x000fce0000010e05 */
.L_x_5:
[----:B------:R-:W-:Y:S05]  /*0650*/  BSYNC.RECONVERGENT B1 ;  /* 0x0000000000017941 */ /* 0x000fea0003800200 */
.L_x_4:
[C---:B------:R-:W-:Y:S01]  /*0660*/  SHF.L.W.U32.HI R9, R5.reuse, 0x2, R8 ;  /* 0x0000000205097819 */ /* 0x040fe20000010e08 */
[----:B------:R-:W-:Y:S01]  /*0670*/  IMAD.SHL.U32 R5, R5, 0x4, RZ ;  /* 0x0000000405057824 */ /* 0x000fe200078e00ff */
[----:B------:R-:W-:Y:S01]  /*0680*/  UMOV UR4, 0x54442d19 ;  /* 0x54442d1900047882 */ /* 0x000fe20000000000 */
[----:B------:R-:W-:Y:S01]  /*0690*/  UMOV UR5, 0x3bf921fb ;  /* 0x3bf921fb00057882 */ /* 0x000fe20000000000 */
[----:B------:R-:W-:Y:S02]  /*06a0*/  SHF.R.S32.HI R4, RZ, 0x1f, R9 ;  /* 0x0000001fff047819 */ /* 0x000fe40000011409 */
[----:B------:R-:W-:Y:S02]  /*06b0*/  ISETP.GE.AND P0, PT, R0, RZ, PT ;  /* 0x000000ff0000720c */ /* 0x000fe40003f06270 */
[C---:B------:R-:W-:Y:S02]  /*06c0*/  LOP3.LUT R6, R4.reuse, R5, RZ, 0x3c, !PT ;  /* 0x0000000504067212 */ /* 0x040fe400078e3cff */
[----:B------:R-:W-:-:S02]  /*06d0*/  LOP3.LUT R7, R4, R9, RZ, 0x3c, !PT ;  /* 0x0000000904077212 */ /* 0x000fc400078e3cff */
[----:B------:R-:W-:Y:S02]  /*06e0*/  SHF.R.U32.HI R3, RZ, 0x1e, R8 ;  /* 0x0000001eff037819 */ /* 0x000fe40000011608 */
[----:B------:R-:W0:Y:S01]  /*06f0*/  I2F.F64.S64 R4, R6 ;  /* 0x0000000600047312 */ /* 0x000e220000301c00 */
[C---:B------:R-:W-:Y:S02]  /*0700*/  LOP3.LUT R0, R9.reuse, R0, RZ, 0x3c, !PT ;  /* 0x0000000009007212 */ /* 0x040fe400078e3cff */
[----:B------:R-:W-:Y:S02]  /*0710*/  LEA.HI R3, R9, R3, RZ, 0x1 ;  /* 0x0000000309037211 */ /* 0x000fe400078f08ff */
[----:B------:R-:W-:-:S03]  /*0720*/  ISETP.GE.AND P1, PT, R0, RZ, PT ;  /* 0x000000ff0000720c */ /* 0x000fc60003f26270 */
[----:B------:R-:W-:-:S04]  /*0730*/  IMAD.MOV R0, RZ, RZ, -R3 ;  /* 0x000000ffff007224 */ /* 0x000fc800078e0a03 */
[----:B------:R-:W-:Y:S01]  /*0740*/  @!P0 IMAD.MOV.U32 R3, RZ, RZ, R0 ;  /* 0x000000ffff038224 */ /* 0x000fe200078e0000 */
[----:B0-----:R-:W-:-:S10]  /*0750*/  DMUL R4, R4, UR4 ;  /* 0x0000000404047c28 */ /* 0x001fd40008000000 */
[----:B------:R-:W0:Y:S02]  /*0760*/  F2F.F32.F64 R4, R4 ;  /* 0x0000000400047310 */ /* 0x000e240000301000 */
[----:B0-----:R-:W-:-:S07]  /*0770*/  FSEL R6, -R4, R4, !P1 ;  /* 0x0000000404067208 */ /* 0x001fce0004800100 */
.L_x_2:
[----:B------:R-:W-:Y:S05]  /*0780*/  BSYNC.RECONVERGENT B0 ;  /* 0x0000000000007941 */ /* 0x000fea0003800200 */
.L_x_1:
[----:B------:R-:W-:Y:S01]  /*0790*/  LOP3.LUT R8, R3, 0x1, RZ, 0xc0, !PT ;  /* 0x0000000103087812 */ /* 0x000fe200078ec0ff */
[----:B------:R-:W-:Y:S02]  /*07a0*/  IMAD.MOV.U32 R0, RZ, RZ, 0x37cbac00 ;  /* 0x37cbac00ff007424 */ /* 0x000fe400078e00ff */
[----:B------:R-:W-:Y:S01]  /*07b0*/  FMUL R7, R6, R6 ;  /* 0x0000000606077220 */ /* 0x000fe20000400000 */
[----:B------:R-:W0:Y:S01]  /*07c0*/  LDC.64 R4, c[0x0][0x380] ;  /* 0x0000e000ff047b82 */ /* 0x000e220000000a00 */
[----:B------:R-:W-:Y:S01]  /*07d0*/  ISETP.NE.U32.AND P0, PT, R8, 0x1, PT ;  /* 0x000000010800780c */ /* 0x000fe20003f05070 */
[----:B------:R-:W-:Y:S02]  /*07e0*/  IMAD.MOV.U32 R8, RZ, RZ, 0x3c0885e4 ;  /* 0x3c0885e4ff087424 */ /* 0x000fe400078e00ff */
[----:B------:R-:W-:Y:S01]  /*07f0*/  FFMA R0, R7, R0, -0.0013887860113754868507 ;  /* 0xbab607ed07007423 */ /* 0x000fe20000000000 */
[----:B------:R-:W-:Y:S01]  /*0800*/  IADD3 R3, PT, PT, R3, 0x1, RZ ;  /* 0x0000000103037810 */ /* 0x000fe20007ffe0ff */
[----:B------:R-:W-:Y:S01]  /*0810*/  IMAD.MOV.U32 R9, RZ, RZ, 0x3e2aaaa8 ;  /* 0x3e2aaaa8ff097424 */ /* 0x000fe200078e00ff */
[----:B------:R-:W-:-:S02]  /*0820*/  FSEL R8, R8, 0.041666727513074874878, !P0 ;  /* 0x3d2aaabb08087808 */ /* 0x000fc40004000000 */
[----:B------:R-:W-:Y:S02]  /*0830*/  FSEL R0, R0, -0.00019574658654164522886, P0 ;  /* 0xb94d415300007808 */ /* 0x000fe40000000000 */
[----:B------:R-:W-:Y:S02]  /*0840*/  LOP3.LUT P1, RZ, R3, 0x2, RZ, 0xc0, !PT ;  /* 0x0000000203ff7812 */ /* 0x000fe4000782c0ff */
[----:B------:R-:W-:Y:S01]  /*0850*/  FSEL R3, -R9, -0.4999999701976776123, !P0 ;  /* 0xbeffffff09037808 */ /* 0x000fe20004000100 */
[----:B------:R-:W-:Y:S01]  /*0860*/  FFMA R8, R7, R0, R8 ;  /* 0x0000000007087223 */ /* 0x000fe20000000008 */
[----:B------:R-:W-:-:S03]  /*0870*/  FSEL R0, R6, 1, !P0 ;  /* 0x3f80000006007808 */ /* 0x000fc60004000000 */
[C---:B------:R-:W-:Y:S02]  /*0880*/  FFMA R3, R7.reuse, R8, R3 ;  /* 0x0000000807037223 */ /* 0x040fe40000000003 */
[----:B------:R-:W-:-:S04]  /*0890*/  FFMA R7, R7, R0, RZ ;  /* 0x0000000007077223 */ /* 0x000fc800000000ff */
[----:B------:R-:W-:Y:S01]  /*08a0*/  FFMA R3, R7, R3, R0 ;  /* 0x0000000307037223 */ /* 0x000fe20000000000 */
[----:B0-----:R-:W-:-:S04]  /*08b0*/  IMAD.WIDE R4, R2, 0x4, R4 ;  /* 0x0000000402047825 */ /* 0x001fc800078e0204 */
[----:B------:R-:W-:-:S05]  /*08c0*/  @P1 FADD R3, RZ, -R3 ;  /* 0x80000003ff031221 */ /* 0x000fca0000000000 */
[----:B------:R-:W-:Y:S01]  /*08d0*/  STG.E desc[UR6][R4.64], R3 ;  /* 0x0000000304007986 */ /* 0x000fe2000c101906 */
[----:B------:R-:W-:Y:S05]  /*08e0*/  EXIT ;  /* 0x000000000000794d */ /* 0x000fea0003800000 */
.L_x_0:
        /* <DEDUP_REMOVED lines=17> */
[----:B------:R-:W-:Y:S01]  /*0a00*/  CS2R R8, SRZ ;  /* 0x0000000000087805 */ /* 0x000fe2000001ff00 */
[----:B------:R-:W0:Y:S03]  /*0a10*/  LDCU.64 UR8, c[0x4][URZ] ;  /* 0x01000000ff0877ac */ /* 0x000e260008000a00 */
[----:B------:R-:W-:Y:S01]  /*0a20*/  LOP3.LUT R3, R3, 0x80000000, RZ, 0xfc, !PT ;  /* 0x8000000003037812 */ /* 0x000fe200078efcff */
[----:B------:R-:W-:Y:S01]  /*0a30*/  UMOV UR5, URZ ;  /* 0x000000ff00057c82 */ /* 0x000fe20008000000 */
[----:B------:R-:W-:-:S05]  /*0a40*/  UMOV UR4, URZ ;  /* 0x000000ff00047c82 */ /* 0x000fca0008000000 */
.L_x_8:
        /* <DEDUP_REMOVED lines=42> */
[----:B------:R-:W-:Y:S02]  /*0cf0*/  @P2 IMAD.MOV.U32 R4, RZ, RZ, R12 ;  /* 0x000000ffff042224 */ /* 0x000fe400078e000c */
[----:B------:R-:W-:Y:S02]  /*0d00*/  @P1 IMAD.MOV.U32 R4, RZ, RZ, R13 ;  /* 0x000000ffff041224 */ /* 0x000fe400078e000d */
[----:B------:R-:W-:-:S02]  /*0d10*/  @P0 IMAD.MOV.U32 R4, RZ, RZ, R14 ;  /* 0x000000ffff040224 */ /* 0x000fc400078e000e */
[----:B------:R-:W-:Y:S01]  /*0d20*/  @P2 IMAD.MOV.U32 R5, RZ, RZ, R11 ;  /* 0x000000ffff052224 */ /* 0x000fe200078e000b */
[----:B------:R-:W-:Y:S01]  /*0d30*/  @P1 MOV R5, R12 ;  /* 0x0000000c00051202 */ /* 0x000fe20000000f00 */
[----:B------:R-:W-:Y:S02]  /*0d40*/  @P3 IMAD.MOV.U32 R4, RZ, RZ, R15 ;  /* 0x000000ffff043224 */ /* 0x000fe400078e000f */
[----:B------:R-:W-:Y:S02]  /*0d50*/  @P5 IMAD.MOV.U32 R4, RZ, RZ, R9 ;  /* 0x000000ffff045224 */ /* 0x000fe400078e0009 */
[----:B------:R-:W-:Y:S02]  /*0d60*/  @P0 IMAD.MOV.U32 R5, RZ, RZ, R13 ;  /* 0x000000ffff050224 */ /* 0x000fe400078e000d */
[----:B------:R-:W-:Y:S01]  /*0d70*/  @P3 IMAD.MOV.U32 R5, RZ, RZ, R14 ;  /* 0x000000ffff053224 */ /* 0x000fe200078e000e */
[----:B------:R-:W-:Y:S01]  /*0d80*/  @P5 MOV R5, R15 ;  /* 0x0000000f00055202 */ /* 0x000fe20000000f00 */
[----:B------:R-:W-:-:S02]  /*0d90*/  @P4 IMAD.MOV.U32 R5, RZ, RZ, R9 ;  /* 0x000000ffff054224 */ /* 0x000fc400078e0009 */
[----:B------:R-:W-:Y:S01]  /*0da0*/  IMAD.MOV.U32 R8, RZ, RZ, R4 ;  /* 0x000000ffff087224 */ /* 0x000fe200078e0004 */
[----:B------:R-:W-:Y:S06]  /*0db0*/  @!P6 BRA `(.L_x_10) ;  /* 0x00000000002ce947 */ /* 0x000fec0003800000 */
[----:B------:R-:W-:Y:S01]  /*0dc0*/  @P2 IMAD.MOV.U32 R4, RZ, RZ, R10 ;  /* 0x000000ffff042224 */ /* 0x000fe200078e000a */
[----:B------:R-:W-:Y:S01]  /*0dd0*/  LOP3.LUT R3, R3, 0x1f, RZ, 0xc0, !PT ;  /* 0x0000001f03037812 */ /* 0x000fe200078ec0ff */
[----:B------:R-:W-:Y:S01]  /*0de0*/  @P1 IMAD.MOV.U32 R4, RZ, RZ, R11 ;  /* 0x000000ffff041224 */ /* 0x000fe200078e000b */
[----:B------:R-:W-:Y:S01]  /*0df0*/  @P0 MOV R4, R12 ;  /* 0x0000000c00040202 */ /* 0x000fe20000000f00 */
[----:B------:R-:W-:Y:S01]  /*0e00*/  @P3 IMAD.MOV.U32 R4, RZ, RZ, R13 ;  /* 0x000000ffff043224 */ /* 0x000fe200078e000d */
[----:B------:R-:W-:Y:S01]  /*0e10*/  ISETP.EQ.AND P0, PT, R6, 0x8, PT ;  /* 0x000000080600780c */ /* 0x000fe20003f02270 */
[----:B------:R-:W-:Y:S01]  /*0e20*/  @P5 IMAD.MOV.U32 R4, RZ, RZ, R14 ;  /* 0x000000ffff045224 */ /* 0x000fe200078e000e */
[----:B------:R-:W-:Y:S01]  /*0e30*/  SHF.L.W.U32.HI R8, R5, R3, R8 ;  /* 0x0000000305087219 */ /* 0x000fe20000010e08 */
[----:B------:R-:W-:-:S10]  /*0e40*/  @P4 IMAD.MOV.U32 R4, RZ, RZ, R15 ;  /* 0x000000ffff044224 */ /* 0x000fd400078e000f */
[----:B------:R-:W-:-:S05]  /*0e50*/  @P0 IMAD.MOV.U32 R4, RZ, RZ, R9 ;  /* 0x000000ffff040224 */ /* 0x000fca00078e0009 */
[----:B------:R-:W-:-:S07]  /*0e60*/  SHF.L.W.U32.HI R5, R4, R3, R5 ;  /* 0x0000000304057219 */ /* 0x000fce0000010e05 */
.L_x_10:
[----:B------:R-:W-:Y:S05]  /*0e70*/  BSYNC.RECONVERGENT B1 ;  /* 0x0000000000017941 */ /* 0x000fea0003800200 */
.L_x_9:
        /* <DEDUP_REMOVED lines=12> */
[----:B------:R-:W-:Y:S02]  /*0f40*/  ISETP.GE.AND P1, PT, R0, RZ, PT ;  /* 0x000000ff0000720c */ /* 0x000fe40003f26270 */
[----:B------:R-:W-:-:S05]  /*0f50*/  IADD3 R0, PT, PT, -R3, RZ, RZ ;  /* 0x000000ff03007210 */ /* 0x000fca0007ffe1ff */
[----:B------:R-:W-:Y:S01]  /*0f60*/  @!P0 IMAD.MOV.U32 R3, RZ, RZ, R0 ;  /* 0x000000ffff038224 */ /* 0x000fe200078e0000 */
[----:B0-----:R-:W-:-:S10]  /*0f70*/  DMUL R4, R4, UR4 ;  /* 0x0000000404047c28 */ /* 0x001fd40008000000 */
[----:B------:R-:W0:Y:S02]  /*0f80*/  F2F.F32.F64 R4, R4 ;  /* 0x0000000400047310 */ /* 0x000e240000301000 */
[----:B0-----:R-:W-:-:S07]  /*0f90*/  FSEL R6, -R4, R4, !P1 ;  /* 0x0000000404067208 */ /* 0x001fce0004800100 */
.L_x_7:
[----:B------:R-:W-:Y:S05]  /*0fa0*/  BSYNC.RECONVERGENT B0 ;  /* 0x0000000000007941 */ /* 0x000fea0003800200 */
.L_x_6:
[----:B------:R-:W-:Y:S01]  /*0fb0*/  LOP3.LUT R8, R3, 0x1, RZ, 0xc0, !PT ;  /* 0x0000000103087812 */ /* 0x000fe200078ec0ff */
[----:B------:R-:W-:Y:S02]  /*0fc0*/  IMAD.MOV.U32 R0, RZ, RZ, 0x37cbac00 ;  /* 0x37cbac00ff007424 */ /* 0x000fe400078e00ff */
[----:B------:R-:W-:Y:S01]  /*0fd0*/  FMUL R7, R6, R6 ;  /* 0x0000000606077220 */ /* 0x000fe20000400000 */
[----:B------:R-:W0:Y:S01]  /*0fe0*/  LDC.64 R4, c[0x0][0x380] ;  /* 0x0000e000ff047b82 */ /* 0x000e220000000a00 */
[----:B------:R-:W-:Y:S01]  /*0ff0*/  ISETP.NE.U32.AND P0, PT, R8, 0x1, PT ;  /* 0x000000010800780c */ /* 0x000fe20003f05070 */
[----:B------:R-:W-:Y:S02]  /*1000*/  IMAD.MOV.U32 R8, RZ, RZ, 0x3d2aaabb ;  /* 0x3d2aaabbff087424 */ /* 0x000fe400078e00ff */
[----:B------:R-:W-:Y:S01]  /*1010*/  FFMA R0, R7, R0, -0.0013887860113754868507 ;  /* 0xbab607ed07007423 */ /* 0x000fe20000000000 */
[----:B------:R-:W-:Y:S01]  /*1020*/  IMAD.MOV.U32 R9, RZ, RZ, 0x3effffff ;  /* 0x3effffffff097424 */ /* 0x000fe200078e00ff */
[----:B------:R-:W-:-:S02]  /*1030*/  LOP3.LUT P1, RZ, R3, 0x2, RZ, 0xc0, !PT ;  /* 0x0000000203ff7812 */ /* 0x000fc4000782c0ff */
[----:B------:R-:W-:Y:S02]  /*1040*/  FSEL R8, R8, 0.0083327032625675201416, !P0 ;  /* 0x3c0885e408087808 */ /* 0x000fe40004000000 */
[----:B------:R-:W-:Y:S02]  /*1050*/  FSEL R0, R0, -0.00019574658654164522886, !P0 ;  /* 0xb94d415300007808 */ /* 0x000fe40004000000 */
[----:B------:R-:W-:-:S03]  /*1060*/  FSEL R3, -R9, -0.16666662693023681641, !P0 ;  /* 0xbe2aaaa809037808 */ /* 0x000fc60004000100 */
[----:B------:R-:W-:Y:S01]  /*1070*/  FFMA R8, R7, R0, R8 ;  /* 0x0000000007087223 */ /* 0x000fe20000000008 */
[----:B------:R-:W-:-:S03]  /*1080*/  FSEL R0, R6, 1, P0 ;  /* 0x3f80000006007808 */ /* 0x000fc60000000000 */
[C---:B------:R-:W-:Y:S02]  /*1090*/  FFMA R3, R7.reuse, R8, R3 ;  /* 0x0000000807037223 */ /* 0x040fe40000000003 */
[----:B------:R-:W-:-:S04]  /*10a0*/  FFMA R7, R7, R0, RZ ;  /* 0x0000000007077223 */ /* 0x000fc800000000ff */
[----:B------:R-:W-:Y:S01]  /*10b0*/  FFMA R3, R7, R3, R0 ;  /* 0x0000000307037223 */ /* 0x000fe20000000000 */
[----:B0-----:R-:W-:-:S04]  /*10c0*/  IMAD.WIDE R4, R2, 0x4, R4 ;  /* 0x0000000402047825 */ /* 0x001fc800078e0204 */
[----:B------:R-:W-:-:S05]  /*10d0*/  @P1 FADD R3, RZ, -R3 ;  /* 0x80000003ff031221 */ /* 0x000fca0000000000 */
[----:B------:R-:W-:Y:S01]  /*10e0*/  STG.E desc[UR6][R4.64], R3 ;  /* 0x0000000304007986 */ /* 0x000fe2000c101906 */
[----:B------:R-:W-:Y:S05]  /*10f0*/  EXIT ;  /* 0x000000000000794d */ /* 0x000fea0003800000 */
.L_x_11:
[----:B------:R-:W-:-:S00]  /*1100*/  BRA `(.L_x_11) ;  /* 0xfffffffc00fc7947 */ /* 0x000fc0000383ffff */
[----:B------:R-:W-:-:S00]  /*1110*/  NOP ;  /* 0x0000000000007918 */ /* 0x000fc00000000000 */
        /* <DEDUP_REMOVED lines=14> */
.L_x_24:


//--------------------- .text._Z11method1_gpuPfS_i --------------------------
	.section	.text._Z11method1_gpuPfS_i,"ax",@progbits
	.align	128
        .global         _Z11method1_gpuPfS_i
        .type           _Z11method1_gpuPfS_i,@function
        .size           _Z11method1_gpuPfS_i,(.L_x_25 - _Z11method1_gpuPfS_i)
        .other          _Z11method1_gpuPfS_i,@"STO_CUDA_ENTRY STV_DEFAULT"
_Z11method1_gpuPfS_i:
.text._Z11method1_gpuPfS_i:
[----:B------:R-:W-:Y:S01]  /*0000*/  LDC R1, c[0x0][0x37c] ;  /* 0x0000df00ff017b82 */ /* 0x000fe20000000800 */
[----:B------:R-:W0:Y:S07]  /*0010*/  S2R R3, SR_TID.X ;  /* 0x0000000000037919 */ /* 0x000e2e0000002100 */
[----:B------:R-:W0:Y:S01]  /*0020*/  S2UR UR5, SR_CTAID.X ;  /* 0x00000000000579c3 */ /* 0x000e220000002500 */
[----:B------:R-:W1:Y:S01]  /*0030*/  LDCU UR10, c[0x0][0x390] ;  /* 0x00007200ff0a77ac */ /* 0x000e620008000800 */
[----:B------:R-:W2:Y:S06]  /*0040*/  LDCU.64 UR6, c[0x0][0x358] ;  /* 0x00006b00ff0677ac */ /* 0x000eac0008000a00 */
[----:B------:R-:W0:Y:S01]  /*0050*/  LDC R2, c[0x0][0x360] ;  /* 0x0000d800ff027b82 */ /* 0x000e220000000800 */
[----:B-1----:R-:W-:-:S04]  /*0060*/  ULEA.HI UR4, UR10, UR10, URZ, 0x1 ;  /* 0x0000000a0a047291 */ /* 0x002fc8000f8f08ff */
[----:B------:R-:W-:Y:S01]  /*0070*/  USHF.R.S32.HI UR4, URZ, 0x1, UR4 ;  /* 0x00000001ff047899 */ /* 0x000fe20008011404 */
[----:B0-----:R-:W-:-:S05]  /*0080*/  IMAD R2, R2, UR5, R3 ;  /* 0x0000000502027c24 */ /* 0x001fca000f8e0203 */
[----:B------:R-:W-:-:S13]  /*0090*/  ISETP.GE.AND P0, PT, R2, UR4, PT ;  /* 0x0000000402007c0c */ /* 0x000fda000bf06270 */
[----:B--2---:R-:W-:Y:S05]  /*00a0*/  @P0 BRA `(.L_x_12) ;  /* 0x00000008000c0947 */ /* 0x004fea0003800000 */
[----:B------:R-:W0:Y:S02]  /*00b0*/  LDC.64 R4, c[0x0][0x388] ;  /* 0x0000e200ff047b82 */ /* 0x000e240000000a00 */
[----:B0-----:R-:W-:-:S05]  /*00c0*/  IMAD.WIDE R4, R2, 0x4, R4 ;  /* 0x0000000402047825 */ /* 0x001fca00078e0204 */
[----:B------:R-:W2:Y:S01]  /*00d0*/  LDG.E R0, desc[UR6][R4.64] ;  /* 0x0000000604007981 */ /* 0x000ea2000c1e1900 */
        /* <DEDUP_REMOVED lines=20> */
.L_x_15:
        /* <DEDUP_REMOVED lines=27> */
[----:B------:R-:W-:Y:S02]  /*03d0*/  LOP3.LUT P6, RZ, R3, 0x1f, RZ, 0xc0, !PT ;  /* 0x0000001f03ff7812 */ /* 0x000fe400078cc0ff */
[----:B------:R-:W-:-:S04]  /*03e0*/  IADD3 R4, PT, PT, R4, -0x80, RZ ;  /* 0xffffff8004047810 */ /* 0x000fc80007ffe0ff */
[----:B------:R-:W-:-:S05]  /*03f0*/  SHF.R.U32.HI R4, RZ, 0x5, R4 ;  /* 0x00000005ff047819 */ /* 0x000fca0000011604 */
[----:B------:R-:W-:-:S05]  /*0400*/  IMAD.U32 R6, R4, -0x4, RZ ;  /* 0xfffffffc04067824 */ /* 0x000fca00078e00ff */
        /* <DEDUP_REMOVED lines=35> */
.L_x_17:
[----:B------:R-:W-:Y:S05]  /*0640*/  BSYNC.RECONVERGENT B1 ;  /* 0x0000000000017941 */ /* 0x000fea0003800200 */
.L_x_16:
        /* <DEDUP_REMOVED lines=18> */
.L_x_14:
[----:B------:R-:W-:Y:S05]  /*0770*/  BSYNC.RECONVERGENT B0 ;  /* 0x0000000000007941 */ /* 0x000fea0003800200 */
.L_x_13:
[----:B------:R-:W-:Y:S01]  /*0780*/  LOP3.LUT R8, R3, 0x1, RZ, 0xc0, !PT ;  /* 0x0000000103087812 */ /* 0x000fe200078ec0ff */
[----:B------:R-:W-:Y:S02]  /*0790*/  IMAD.MOV.U32 R0, RZ, RZ, 0x37cbac00 ;  /* 0x37cbac00ff007424 */ /* 0x000fe400078e00ff */
[----:B------:R-:W-:Y:S01]  /*07a0*/  FMUL R7, R6, R6 ;  /* 0x0000000606077220 */ /* 0x000fe20000400000 */
[----:B------:R-:W0:Y:S01]  /*07b0*/  LDC.64 R4, c[0x0][0x380] ;  /* 0x0000e000ff047b82 */ /* 0x000e220000000a00 */
[----:B------:R-:W-:Y:S01]  /*07c0*/  ISETP.NE.U32.AND P0, PT, R8, 0x1, PT ;  /* 0x000000010800780c */ /* 0x000fe20003f05070 */
[----:B------:R-:W-:Y:S02]  /*07d0*/  IMAD.MOV.U32 R8, RZ, RZ, 0x3c0885e4 ;  /* 0x3c0885e4ff087424 */ /* 0x000fe400078e00ff */
[----:B------:R-:W-:Y:S01]  /*07e0*/  FFMA R0, R7, R0, -0.0013887860113754868507 ;  /* 0xbab607ed07007423 */ /* 0x000fe20000000000 */
[----:B------:R-:W-:Y:S02]  /*07f0*/  VIADD R3, R3, 0x1 ;  /* 0x0000000103037836 */ /* 0x000fe40000000000 */
        /* <DEDUP_REMOVED lines=14> */
.L_x_12:
[----:B------:R-:W-:-:S13]  /*08e0*/  ISETP.GE.AND P0, PT, R2, UR10, PT ;  /* 0x0000000a02007c0c */ /* 0x000fda000bf06270 */
[----:B------:R-:W-:Y:S05]  /*08f0*/  @P0 EXIT ;  /* 0x000000000000094d */ /* 0x000fea0003800000 */
        /* <DEDUP_REMOVED lines=14> */
[----:B------:R-:W-:Y:S01]  /*09e0*/  @!P0 MOV R3, RZ ;  /* 0x000000ff00038202 */ /* 0x000fe20000000f00 */
[----:B------:R-:W-:Y:S06]  /*09f0*/  @!P0 BRA `(.L_x_19) ;  /* 0x00000004006c8947 */ /* 0x000fec0003800000 */
[----:B------:R-:W-:Y:S01]  /*0a00*/  IMAD.SHL.U32 R3, R0, 0x100, RZ ;  /* 0x0000010000037824 */ /* 0x000fe200078e00ff */
[----:B------:R-:W-:Y:S01]  /*0a10*/  CS2R R8, SRZ ;  /* 0x0000000000087805 */ /* 0x000fe2000001ff00 */
[----:B------:R-:W0:Y:S03]  /*0a20*/  LDCU.64 UR8, c[0x4][URZ] ;  /* 0x01000000ff0877ac */ /* 0x000e260008000a00 */
[----:B------:R-:W-:Y:S01]  /*0a30*/  LOP3.LUT R3, R3, 0x80000000, RZ, 0xfc, !PT ;  /* 0x8000000003037812 */ /* 0x000fe200078efcff */
[----:B------:R-:W-:Y:S01]  /*0a40*/  UMOV UR5, URZ ;  /* 0x000000ff00057c82 */ /* 0x000fe20008000000 */
[----:B------:R-:W-:-:S05]  /*0a50*/  UMOV UR4, URZ ;  /* 0x000000ff00047c82 */ /* 0x000fca0008000000 */
.L_x_20:
        /* <DEDUP_REMOVED lines=66> */
.L_x_22:
[----:B------:R-:W-:Y:S05]  /*0e80*/  BSYNC.RECONVERGENT B1 ;  /* 0x0000000000017941 */ /* 0x000fea0003800200 */
.L_x_21:
        /* <DEDUP_REMOVED lines=18> */
.L_x_19:
[----:B------:R-:W-:Y:S05]  /*0fb0*/  BSYNC.RECONVERGENT B0 ;  /* 0x0000000000007941 */ /* 0x000fea0003800200 */
.L_x_18:
        /* <DEDUP_REMOVED lines=21> */
.L_x_23:
        /* <DEDUP_REMOVED lines=15> */
.L_x_25:


//--------------------- .nv.global.init           --------------------------
	.section	.nv.global.init,"aw",@progbits
	.align	4
.nv.global.init:
	.type		__cudart_i2opi_f,@object
	.size		__cudart_i2opi_f,(.L_0 - __cudart_i2opi_f)
__cudart_i2opi_f:
        /*0000*/ 	.byte	0x41, 0x90, 0x43, 0x3c, 0x99, 0x95, 0x62, 0xdb, 0xc0, 0xdd, 0x34, 0xf5, 0xd1, 0x57, 0x27, 0xfc
        /*0010*/ 	.byte	0x29, 0x15, 0x44, 0x4e, 0x6e, 0x83, 0xf9, 0xa2
.L_0:


//--------------------- .nv.shared.reserved.0     --------------------------
	.section	.nv.shared.reserved.0,"aw",@nobits
	.weak		__nv_reservedSMEM_offset_0_alias
	.size		__nv_reservedSMEM_offset_0_alias, 0, 64
	.other		__nv_reservedSMEM_offset_0_alias,@"STO_CUDA_RESERVED_SHARED STV_DEFAULT"
__nv_reservedSMEM_offset_0_alias:
	.zero		0
	.zero		64


//--------------------- .nv.constant0._Z11method2_gpuPfS_i --------------------------
	.section	.nv.constant0._Z11method2_gpuPfS_i,"a",@progbits
	.sectionflags	@""
	.align	4
.nv.constant0._Z11method2_gpuPfS_i:
	.zero		916


//--------------------- .nv.constant0._Z11method1_gpuPfS_i --------------------------
	.section	.nv.constant0._Z11method1_gpuPfS_i,"a",@progbits
	.sectionflags	@""
	.align	4
.nv.constant0._Z11method1_gpuPfS_i:
	.zero		916


//--------------------- SYMBOLS --------------------------

	.type		.nv.reservedSmem.offset0,@object
	.size		.nv.reservedSmem.offset0,0x4
